	.headerflags	@"EF_CUDA_TEXMODE_UNIFIED EF_CUDA_64BIT_ADDRESS EF_CUDA_ACCELERATORS EF_CUDA_SM90 EF_CUDA_VIRTUAL_SM(EF_CUDA_SM90)"
	.elftype	@"ET_EXEC"


//--------------------- .nv.info                  --------------------------
	.section	.nv.info,"",@"SHT_CUDA_INFO"
	.align	4


	//----- nvinfo : EIATTR_REGCOUNT
	.align		4
        /*0000*/ 	.byte	0x04, 0x2f
        /*0002*/ 	.short	(.L_3 - .L_2)
	.align		4
.L_2:
        /*0004*/ 	.word	index@(triton_poi_fused__native_batch_norm_legit_no_training_relu_15)
        /*0008*/ 	.word	0x00000020


	//----- nvinfo : EIATTR_MIN_STACK_SIZE
	.align		4
.L_3:
        /*000c*/ 	.byte	0x04, 0x12
        /*000e*/ 	.short	(.L_5 - .L_4)
	.align		4
.L_4:
        /*0010*/ 	.word	index@(triton_poi_fused__native_batch_norm_legit_no_training_relu_15)
        /*0014*/ 	.word	0x00000000


	//----- nvinfo : EIATTR_FRAME_SIZE
	.align		4
.L_5:
        /*0018*/ 	.byte	0x04, 0x11
        /*001a*/ 	.short	(.L_7 - .L_6)
	.align		4
.L_6:
        /*001c*/ 	.word	index@(triton_poi_fused__native_batch_norm_legit_no_training_relu_15)
        /*0020*/ 	.word	0x00000000


	//----- nvinfo : EIATTR_MIN_STACK_SIZE
	.align		4
.L_7:
        /*0024*/ 	.byte	0x04, 0x12
        /*0026*/ 	.short	(.L_9 - .L_8)
	.align		4
.L_8:
        /*0028*/ 	.word	index@(triton_poi_fused__native_batch_norm_legit_no_training_relu_15)
        /*002c*/ 	.word	0x00000000
.L_9:


//--------------------- .nv.info.triton_poi_fused__native_batch_norm_legit_no_training_relu_15 --------------------------
	.section	.nv.info.triton_poi_fused__native_batch_norm_legit_no_training_relu_15,"",@"SHT_CUDA_INFO"
	.sectionflags	@""
	.align	4


	//----- nvinfo : EIATTR_CUDA_API_VERSION
	.align		4
        /*0000*/ 	.byte	0x04, 0x37
        /*0002*/ 	.short	(.L_11 - .L_10)
.L_10:
        /*0004*/ 	.word	0x0000007c


	//----- nvinfo : EIATTR_KPARAM_INFO
	.align		4
.L_11:
        /*0008*/ 	.byte	0x04, 0x17
        /*000a*/ 	.short	(.L_13 - .L_12)
.L_12:
        /*000c*/ 	.word	0x00000000
        /*0010*/ 	.short	0x0006
        /*0012*/ 	.short	0x0030
        /*0014*/ 	.byte	0x00, 0xf0, 0x11, 0x00


	//----- nvinfo : EIATTR_KPARAM_INFO
	.align		4
.L_13:
        /*0018*/ 	.byte	0x04, 0x17
        /*001a*/ 	.short	(.L_15 - .L_14)
.L_14:
        /*001c*/ 	.word	0x00000000
        /*0020*/ 	.short	0x0005
        /*0022*/ 	.short	0x0028
        /*0024*/ 	.byte	0x00, 0xf4, 0x21, 0x00


	//----- nvinfo : EIATTR_KPARAM_INFO
	.align		4
.L_15:
        /*0028*/ 	.byte	0x04, 0x17
        /*002a*/ 	.short	(.L_17 - .L_16)
.L_16:
        /*002c*/ 	.word	0x00000000
        /*0030*/ 	.short	0x0004
        /*0032*/ 	.short	0x0020
        /*0034*/ 	.byte	0x00, 0xf4, 0x21, 0x00


	//----- nvinfo : EIATTR_KPARAM_INFO
	.align		4
.L_17:
        /*0038*/ 	.byte	0x04, 0x17
        /*003a*/ 	.short	(.L_19 - .L_18)
.L_18:
        /*003c*/ 	.word	0x00000000
        /*0040*/ 	.short	0x0003
        /*0042*/ 	.short	0x0018
        /*0044*/ 	.byte	0x00, 0xf4, 0x21, 0x00


	//----- nvinfo : EIATTR_KPARAM_INFO
	.align		4
.L_19:
        /*0048*/ 	.byte	0x04, 0x17
        /*004a*/ 	.short	(.L_21 - .L_20)
.L_20:
        /*004c*/ 	.word	0x00000000
        /*0050*/ 	.short	0x0002
        /*0052*/ 	.short	0x0010
        /*0054*/ 	.byte	0x00, 0xf4, 0x21, 0x00


	//----- nvinfo : EIATTR_KPARAM_INFO
	.align		4
.L_21:
        /*0058*/ 	.byte	0x04, 0x17
        /*005a*/ 	.short	(.L_23 - .L_22)
.L_22:
        /*005c*/ 	.word	0x00000000
        /*0060*/ 	.short	0x0001
        /*0062*/ 	.short	0x0008
        /*0064*/ 	.byte	0x00, 0xf4, 0x21, 0x00


	//----- nvinfo : EIATTR_KPARAM_INFO
	.align		4
.L_23:
        /*0068*/ 	.byte	0x04, 0x17
        /*006a*/ 	.short	(.L_25 - .L_24)
.L_24:
        /*006c*/ 	.word	0x00000000
        /*0070*/ 	.short	0x0000
        /*0072*/ 	.short	0x0000
        /*0074*/ 	.byte	0x00, 0xf4, 0x21, 0x00


	//----- nvinfo : EIATTR_SPARSE_MMA_MASK
	.align		4
.L_25:
        /*0078*/ 	.byte	0x03, 0x50
        /*007a*/ 	.short	0x0000


	//----- nvinfo : EIATTR_MAXREG_COUNT
	.align		4
        /*007c*/ 	.byte	0x03, 0x1b
        /*007e*/ 	.short	0x00ff


	//----- nvinfo : EIATTR_EXIT_INSTR_OFFSETS
	.align		4
        /*0080*/ 	.byte	0x04, 0x1c
        /*0082*/ 	.short	(.L_27 - .L_26)


	//   ....[0]....
.L_26:
        /*0084*/ 	.word	0x00000710


	//----- nvinfo : EIATTR_REQNTID
	.align		4
.L_27:
        /*0088*/ 	.byte	0x04, 0x10
        /*008a*/ 	.short	(.L_29 - .L_28)
.L_28:
        /*008c*/ 	.word	0x00000080
        /*0090*/ 	.word	0x00000001
        /*0094*/ 	.word	0x00000001


	//----- nvinfo : EIATTR_CBANK_PARAM_SIZE
	.align		4
.L_29:
        /*0098*/ 	.byte	0x03, 0x19
        /*009a*/ 	.short	0x0034


	//----- nvinfo : EIATTR_PARAM_CBANK
	.align		4
        /*009c*/ 	.byte	0x04, 0x0a
        /*009e*/ 	.short	(.L_31 - .L_30)
	.align		4
.L_30:
        /*00a0*/ 	.word	index@(.nv.constant0.triton_poi_fused__native_batch_norm_legit_no_training_relu_15)
        /*00a4*/ 	.short	0x0210
        /*00a6*/ 	.short	0x0034


	//----- nvinfo : EIATTR_SW_WAR
	.align		4
.L_31:
        /*00a8*/ 	.byte	0x04, 0x36
        /*00aa*/ 	.short	(.L_33 - .L_32)
.L_32:
        /*00ac*/ 	.word	0x00000008
.L_33:


//--------------------- .nv.callgraph             --------------------------
	.section	.nv.callgraph,"",@"SHT_CUDA_CALLGRAPH"
	.align	4
	.sectionentsize	8
	.align		4
        /*0000*/ 	.word	0x00000000
	.align		4
        /*0004*/ 	.word	0xffffffff
	.align		4
        /*0008*/ 	.word	0x00000000
	.align		4
        /*000c*/ 	.word	0xfffffffe
	.align		4
        /*0010*/ 	.word	0x00000000
	.align		4
        /*0014*/ 	.word	0xfffffffd
	.align		4
        /*0018*/ 	.word	0x00000000
	.align		4
        /*001c*/ 	.word	0xfffffffc


//--------------------- .nv.constant4             --------------------------
	.section	.nv.constant4,"a",@progbits
	.align	8
	.align		8
.nv.constant4:
        /*0000*/ 	.dword	_$_str
	.align		8
        /*0008*/ 	.dword	_$_str_$_2


//--------------------- .text.triton_poi_fused__native_batch_norm_legit_no_training_relu_15 --------------------------
	.section	.text.triton_poi_fused__native_batch_norm_legit_no_training_relu_15,"ax",@progbits
	.align	128
        .global         triton_poi_fused__native_batch_norm_legit_no_training_relu_15
        .type           triton_poi_fused__native_batch_norm_legit_no_training_relu_15,@function
        .size           triton_poi_fused__native_batch_norm_legit_no_training_relu_15,(.L_x_1 - triton_poi_fused__native_batch_norm_legit_no_training_relu_15)
        .other          triton_poi_fused__native_batch_norm_legit_no_training_relu_15,@"STO_CUDA_ENTRY STV_DEFAULT"
triton_poi_fused__native_batch_norm_legit_no_training_relu_15:
.text.triton_poi_fused__native_batch_norm_legit_no_training_relu_15:
[----:B------:R-:W-:Y:S01]  /*0000*/  LDC R1, c[0x0][0x28] ;  /* 0x00000a00ff017b82 */ /* 0x000fe20000000800 */
[----:B------:R-:W1:Y:S07]  /*0010*/  S2R R0, SR_TID.X ;  /* 0x0000000000007919 */ /* 0x000e6e0000002100 */
[----:B------:R-:W2:Y:S01]  /*0020*/  LDC.64 R4, c[0x0][0x220] ;  /* 0x00008800ff047b82 */ /* 0x000ea20000000a00 */
[----:B------:R-:W-:Y:S01]  /*0030*/  ULDC.64 UR4, c[0x0][0x208] ;  /* 0x0000820000047ab9 */ /* 0x000fe20000000a00 */
[----:B------:R-:W3:Y:S06]  /*0040*/  S2R R7, SR_CTAID.X ;  /* 0x0000000000077919 */ /* 0x000eec0000002500 */
[----:B------:R-:W4:Y:S08]  /*0050*/  LDC.64 R12, c[0x0][0x218] ;  /* 0x00008600ff0c7b82 */ /* 0x000f300000000a00 */
[----:B------:R-:W5:Y:S08]  /*0060*/  LDC.64 R22, c[0x0][0x210] ;  /* 0x00008400ff167b82 */ /* 0x000f700000000a00 */
[----:B------:R-:W5:Y:S01]  /*0070*/  LDC.64 R20, c[0x0][0x228] ;  /* 0x00008a00ff147b82 */ /* 0x000f620000000a00 */
[----:B-1----:R-:W-:-:S07]  /*0080*/  SHF.L.U32 R0, R0, 0x2, RZ ;  /* 0x0000000200007819 */ /* 0x002fce00000006ff */
[----:B------:R-:W1:Y:S01]  /*0090*/  LDC.64 R24, c[0x0][0x230] ;  /* 0x00008c00ff187b82 */ /* 0x000e620000000a00 */
[----:B---3--:R-:W-:Y:S02]  /*00a0*/  SHF.R.S32.HI R3, RZ, 0x15, R7 ;  /* 0x00000015ff037819 */ /* 0x008fe40000011407 */
[----:B------:R-:W-:Y:S02]  /*00b0*/  LOP3.LUT R0, R0, 0x1fc, RZ, 0xc0, !PT ;  /* 0x000001fc00007812 */ /* 0x000fe400078ec0ff */
[----:B------:R-:W-:Y:S02]  /*00c0*/  SGXT R3, R3, 0x1 ;  /* 0x000000010303781a */ /* 0x000fe40000000200 */
[----:B------:R-:W-:-:S04]  /*00d0*/  LEA R0, R7, R0, 0xa ;  /* 0x0000000007007211 */ /* 0x000fc800078e50ff */
[----:B------:R-:W-:-:S04]  /*00e0*/  LEA.HI R3, R3, R0, RZ, 0x7 ;  /* 0x0000000003037211 */ /* 0x000fc800078f38ff */
[----:B------:R-:W-:-:S04]  /*00f0*/  LOP3.LUT R3, R3, 0xffffff80, RZ, 0xc0, !PT ;  /* 0xffffff8003037812 */ /* 0x000fc800078ec0ff */
[----:B------:R-:W-:-:S05]  /*0100*/  IADD3 R3, R0, -R3, RZ ;  /* 0x8000000300037210 */ /* 0x000fca0007ffe0ff */
[----:B--2---:R-:W-:-:S06]  /*0110*/  IMAD.WIDE R4, R3, 0x4, R4 ;  /* 0x0000000403047825 */ /* 0x004fcc00078e0204 */
[----:B------:R-:W2:Y:S01]  /*0120*/  LDG.E.EL.128 R4, desc[UR4][R4.64] ;  /* 0x0000000404047981 */ /* 0x000ea2000c2e1d00 */
[----:B----4-:R-:W-:-:S04]  /*0130*/  IMAD.WIDE R12, R3, 0x4, R12 ;  /* 0x00000004030c7825 */ /* 0x010fc800078e020c */
[----:B-----5:R-:W-:Y:S02]  /*0140*/  IMAD.WIDE R22, R0, 0x4, R22 ;  /* 0x0000000400167825 */ /* 0x020fe400078e0216 */
[----:B------:R-:W3:Y:S02]  /*0150*/  LDG.E.EL.128 R12, desc[UR4][R12.64] ;  /* 0x000000040c0c7981 */ /* 0x000ee4000c2e1d00 */
[C---:B0-----:R-:W-:Y:S02]  /*0160*/  IMAD.WIDE R20, R3.reuse, 0x4, R20 ;  /* 0x0000000403147825 */ /* 0x041fe400078e0214 */
[----:B------:R-:W3:Y:S02]  /*0170*/  LDG.E.128 R16, desc[UR4][R22.64+0x800] ;  /* 0x0008000416107981 */ /* 0x000ee4000c1e1d00 */
[----:B-1----:R-:W-:-:S04]  /*0180*/  IMAD.WIDE R24, R3, 0x4, R24 ;  /* 0x0000000403187825 */ /* 0x002fc800078e0218 */
[----:B--2---:R-:W-:Y:S01]  /*0190*/  FADD R6, R6, 9.9999997473787516356e-06 ;  /* 0x3727c5ac06067421 */ /* 0x004fe20000000000 */
[----:B------:R-:W-:Y:S01]  /*01a0*/  FADD R2, R4, 9.9999997473787516356e-06 ;  /* 0x3727c5ac04027421 */ /* 0x000fe20000000000 */
[----:B------:R-:W-:-:S03]  /*01b0*/  FADD R8, R5, 9.9999997473787516356e-06 ;  /* 0x3727c5ac05087421 */ /* 0x000fc60000000000 */
[----:B------:R-:W0:Y:S08]  /*01c0*/  MUFU.SQRT R26, R2 ;  /* 0x00000002001a7308 */ /* 0x000e300000002000 */
[----:B------:R-:W1:Y:S01]  /*01d0*/  MUFU.SQRT R6, R6 ;  /* 0x0000000600067308 */ /* 0x000e620000002000 */
[----:B0-----:R-:W-:-:S07]  /*01e0*/  FSETP.GT.AND P0, PT, R26, 8.50705917302346158658e+37, PT ;  /* 0x7e8000001a00780b */ /* 0x001fce0003f04000 */
[----:B------:R0:W2:Y:S01]  /*01f0*/  MUFU.SQRT R27, R8 ;  /* 0x00000008001b7308 */ /* 0x0000a20000002000 */
[----:B------:R-:W-:Y:S02]  /*0200*/  FSETP.GEU.AND P3, PT, R26, 1.175494350822287508e-38, PT ;  /* 0x008000001a00780b */ /* 0x000fe40003f6e000 */
[C---:B-1----:R-:W-:Y:S02]  /*0210*/  FSETP.GT.AND P2, PT, R6.reuse, 8.50705917302346158658e+37, PT ;  /* 0x7e8000000600780b */ /* 0x042fe40003f44000 */
[----:B------:R-:W-:Y:S01]  /*0220*/  FSETP.GEU.AND P5, PT, R6, 1.175494350822287508e-38, PT ;  /* 0x008000000600780b */ /* 0x000fe20003fae000 */
[----:B------:R-:W-:Y:S01]  /*0230*/  HFMA2.MMA R2, -RZ, RZ, 1.625, 0 ;  /* 0x3e800000ff027435 */ /* 0x000fe200000001ff */
[----:B0-----:R-:W4:Y:S01]  /*0240*/  LDG.E.128 R8, desc[UR4][R22.64] ;  /* 0x0000000416087981 */ /* 0x001f22000c1e1d00 */
[----:B------:R-:W-:Y:S01]  /*0250*/  @P0 FMUL R26, R26, 0.25 ;  /* 0x3e8000001a1a0820 */ /* 0x000fe20000400000 */
[----:B--2---:R-:W-:-:S05]  /*0260*/  FSETP.GT.AND P1, PT, R27, 8.50705917302346158658e+37, PT ;  /* 0x7e8000001b00780b */ /* 0x004fca0003f24000 */
[----:B------:R-:W-:Y:S01]  /*0270*/  @!P3 FMUL R26, R26, 16777216 ;  /* 0x4b8000001a1ab820 */ /* 0x000fe20000400000 */
[C---:B------:R-:W-:Y:S01]  /*0280*/  FSETP.GEU.AND P4, PT, R27.reuse, 1.175494350822287508e-38, PT ;  /* 0x008000001b00780b */ /* 0x040fe20003f8e000 */
[----:B------:R-:W-:Y:S02]  /*0290*/  @P2 FMUL R6, R6, 0.25 ;  /* 0x3e80000006062820 */ /* 0x000fe40000400000 */
[----:B------:R0:W1:Y:S01]  /*02a0*/  MUFU.RCP R5, R26 ;  /* 0x0000001a00057308 */ /* 0x0000620000001000 */
[----:B------:R-:W2:Y:S01]  /*02b0*/  LDG.E.EL.128 R20, desc[UR4][R20.64] ;  /* 0x0000000414147981 */ /* 0x000ea2000c2e1d00 */
[----:B------:R-:W-:Y:S02]  /*02c0*/  @!P5 FMUL R6, R6, 16777216 ;  /* 0x4b8000000606d820 */ /* 0x000fe40000400000 */
[----:B------:R-:W-:-:S04]  /*02d0*/  @P1 FMUL R27, R27, 0.25 ;  /* 0x3e8000001b1b1820 */ /* 0x000fc80000400000 */
[----:B------:R-:W5:Y:S02]  /*02e0*/  MUFU.RCP R6, R6 ;  /* 0x0000000600067308 */ /* 0x000f640000001000 */
[----:B------:R-:W-:Y:S01]  /*02f0*/  @!P4 FMUL R27, R27, 16777216 ;  /* 0x4b8000001b1bc820 */ /* 0x000fe20000400000 */
[----:B0-----:R-:W-:-:S05]  /*0300*/  FSEL R26, R2, 1, P0 ;  /* 0x3f800000021a7808 */ /* 0x001fca0000000000 */
[----:B------:R0:W-:Y:S01]  /*0310*/  MUFU.RCP R4, R27 ;  /* 0x0000001b00047308 */ /* 0x0001e20000001000 */
[----:B------:R-:W-:Y:S01]  /*0320*/  @!P3 FMUL R26, R26, 16777216 ;  /* 0x4b8000001a1ab820 */ /* 0x000fe20000400000 */
[----:B0-----:R-:W-:-:S03]  /*0330*/  FSEL R27, R2, 1, P2 ;  /* 0x3f800000021b7808 */ /* 0x001fc60001000000 */
[----:B-1----:R-:W-:Y:S02]  /*0340*/  FMUL R3, R5, R26 ;  /* 0x0000001a05037220 */ /* 0x002fe40000400000 */
[----:B------:R-:W-:-:S04]  /*0350*/  @!P5 FMUL R27, R27, 16777216 ;  /* 0x4b8000001b1bd820 */ /* 0x000fc80000400000 */
[----:B-----5:R-:W-:Y:S02]  /*0360*/  FMUL R5, R6, R27 ;  /* 0x0000001b06057220 */ /* 0x020fe40000400000 */
[----:B------:R-:W2:Y:S01]  /*0370*/  LDG.E.EL.128 R24, desc[UR4][R24.64] ;  /* 0x0000000418187981 */ /* 0x000ea2000c2e1d00 */
[----:B------:R-:W-:-:S04]  /*0380*/  FADD R7, R7, 9.9999997473787516356e-06 ;  /* 0x3727c5ac07077421 */ /* 0x000fc80000000000 */
[----:B------:R0:W1:Y:S01]  /*0390*/  MUFU.SQRT R28, R7 ;  /* 0x00000007001c7308 */ /* 0x0000620000002000 */
[----:B------:R-:W-:Y:S01]  /*03a0*/  FSEL R29, R2, 1, P1 ;  /* 0x3f800000021d7808 */ /* 0x000fe20000800000 */
[----:B0-----:R-:W0:Y:S01]  /*03b0*/  LDC.64 R6, c[0x0][0x238] ;  /* 0x00008e00ff067b82 */ /* 0x001e220000000a00 */
[C---:B-1----:R-:W-:Y:S02]  /*03c0*/  FSETP.GT.AND P0, PT, R28.reuse, 8.50705917302346158658e+37, PT ;  /* 0x7e8000001c00780b */ /* 0x042fe40003f04000 */
[----:B------:R-:W-:-:S11]  /*03d0*/  FSETP.GEU.AND P1, PT, R28, 1.175494350822287508e-38, PT ;  /* 0x008000001c00780b */ /* 0x000fd60003f2e000 */
[----:B------:R-:W-:-:S04]  /*03e0*/  @P0 FMUL R28, R28, 0.25 ;  /* 0x3e8000001c1c0820 */ /* 0x000fc80000400000 */
[----:B------:R-:W-:Y:S01]  /*03f0*/  @!P1 FMUL R28, R28, 16777216 ;  /* 0x4b8000001c1c9820 */ /* 0x000fe20000400000 */
[----:B------:R-:W-:-:S05]  /*0400*/  @!P4 FMUL R29, R29, 16777216 ;  /* 0x4b8000001d1dc820 */ /* 0x000fca0000400000 */
[----:B------:R-:W1:Y:S01]  /*0410*/  MUFU.RCP R28, R28 ;  /* 0x0000001c001c7308 */ /* 0x000e620000001000 */
[----:B------:R-:W-:Y:S01]  /*0420*/  FMUL R4, R4, R29 ;  /* 0x0000001d04047220 */ /* 0x000fe20000400000 */
[----:B------:R-:W-:-:S05]  /*0430*/  FSEL R29, R2, 1, P0 ;  /* 0x3f800000021d7808 */ /* 0x000fca0000000000 */
[----:B------:R-:W-:Y:S01]  /*0440*/  @!P1 FMUL R29, R29, 16777216 ;  /* 0x4b8000001d1d9820 */ /* 0x000fe20000400000 */
[----:B---3--:R-:W-:Y:S01]  /*0450*/  FADD R19, R19, -R15 ;  /* 0x8000000f13137221 */ /* 0x008fe20000000000 */
[----:B------:R-:W-:Y:S01]  /*0460*/  FADD R16, R16, -R12 ;  /* 0x8000000c10107221 */ /* 0x000fe20000000000 */
[----:B------:R-:W-:Y:S01]  /*0470*/  FADD R18, R18, -R14 ;  /* 0x8000000e12127221 */ /* 0x000fe20000000000 */
[----:B-1----:R-:W-:Y:S01]  /*0480*/  FMUL R2, R28, R29 ;  /* 0x0000001d1c027220 */ /* 0x002fe20000400000 */
[----:B------:R-:W-:Y:S01]  /*0490*/  FADD R17, R17, -R13 ;  /* 0x8000000d11117221 */ /* 0x000fe20000000000 */
[----:B----4-:R-:W-:Y:S01]  /*04a0*/  FADD R11, R11, -R15 ;  /* 0x8000000f0b0b7221 */ /* 0x010fe20000000000 */
[----:B------:R-:W-:Y:S01]  /*04b0*/  FADD R8, R8, -R12 ;  /* 0x8000000c08087221 */ /* 0x000fe20000000000 */
[----:B------:R-:W-:Y:S02]  /*04c0*/  FADD R12, R10, -R14 ;  /* 0x8000000e0a0c7221 */ /* 0x000fe40000000000 */
[C---:B------:R-:W-:Y:S01]  /*04d0*/  FMUL R10, R2.reuse, R11 ;  /* 0x0000000b020a7220 */ /* 0x040fe20000400000 */
[----:B------:R-:W-:Y:S01]  /*04e0*/  FMUL R2, R2, R19 ;  /* 0x0000001302027220 */ /* 0x000fe20000400000 */
[----:B------:R-:W-:Y:S01]  /*04f0*/  FADD R9, R9, -R13 ;  /* 0x8000000d09097221 */ /* 0x000fe20000000000 */
[C---:B------:R-:W-:Y:S01]  /*0500*/  FMUL R11, R5.reuse, R12 ;  /* 0x0000000c050b7220 */ /* 0x040fe20000400000 */
[----:B------:R-:W-:Y:S01]  /*0510*/  FMUL R5, R5, R18 ;  /* 0x0000001205057220 */ /* 0x000fe20000400000 */
[C---:B------:R-:W-:Y:S01]  /*0520*/  FMUL R15, R3.reuse, R8 ;  /* 0x00000008030f7220 */ /* 0x040fe20000400000 */
[C---:B------:R-:W-:Y:S01]  /*0530*/  FMUL R8, R4.reuse, R17 ;  /* 0x0000001104087220 */ /* 0x040fe20000400000 */
[----:B------:R-:W-:Y:S01]  /*0540*/  FMUL R13, R3, R16 ;  /* 0x00000010030d7220 */ /* 0x000fe20000400000 */
[----:B------:R-:W-:Y:S01]  /*0550*/  FMUL R12, R4, R9 ;  /* 0x00000009040c7220 */ /* 0x000fe20000400000 */
[----:B--2---:R-:W-:Y:S01]  /*0560*/  FFMA R2, R23, R2, R27 ;  /* 0x0000000217027223 */ /* 0x004fe2000000001b */
[----:B------:R-:W-:Y:S01]  /*0570*/  FFMA R5, R22, R5, R26 ;  /* 0x0000000516057223 */ /* 0x000fe2000000001a */
[----:B------:R-:W-:Y:S01]  /*0580*/  FFMA R8, R21, R8, R25 ;  /* 0x0000000815087223 */ /* 0x000fe20000000019 */
[----:B------:R-:W-:Y:S01]  /*0590*/  FFMA R10, R23, R10, R27 ;  /* 0x0000000a170a7223 */ /* 0x000fe2000000001b */
[C-C-:B------:R-:W-:Y:S01]  /*05a0*/  FFMA R3, R20.reuse, R15, R24.reuse ;  /* 0x0000000f14037223 */ /* 0x140fe20000000018 */
[----:B------:R-:W-:Y:S01]  /*05b0*/  FFMA R4, R20, R13, R24 ;  /* 0x0000000d14047223 */ /* 0x000fe20000000018 */
[----:B------:R-:W-:Y:S01]  /*05c0*/  FFMA R9, R21, R12, R25 ;  /* 0x0000000c15097223 */ /* 0x000fe20000000019 */
[----:B------:R-:W-:Y:S01]  /*05d0*/  FFMA R22, R22, R11, R26 ;  /* 0x0000000b16167223 */ /* 0x000fe2000000001a */
[----:B------:R-:W-:Y:S01]  /*05e0*/  FSETP.GEU.AND P6, PT, R2, RZ, PT ;  /* 0x000000ff0200720b */ /* 0x000fe20003fce000 */
[----:B0-----:R-:W-:Y:S01]  /*05f0*/  IMAD.WIDE R12, R0, 0x4, R6 ;  /* 0x00000004000c7825 */ /* 0x001fe200078e0206 */
[----:B------:R-:W-:-:S02]  /*0600*/  FSETP.GEU.AND P5, PT, R5, RZ, PT ;  /* 0x000000ff0500720b */ /* 0x000fc40003fae000 */
[----:B------:R-:W-:Y:S02]  /*0610*/  FSETP.GEU.AND P4, PT, R8, RZ, PT ;  /* 0x000000ff0800720b */ /* 0x000fe40003f8e000 */
[----:B------:R-:W-:Y:S02]  /*0620*/  FSETP.GEU.AND P3, PT, R10, RZ, PT ;  /* 0x000000ff0a00720b */ /* 0x000fe40003f6e000 */
[----:B------:R-:W-:Y:S02]  /*0630*/  SEL R7, R2, RZ, P6 ;  /* 0x000000ff02077207 */ /* 0x000fe40003000000 */
[----:B------:R-:W-:Y:S02]  /*0640*/  FSETP.GEU.AND P0, PT, R4, RZ, PT ;  /* 0x000000ff0400720b */ /* 0x000fe40003f0e000 */
[----:B------:R-:W-:Y:S02]  /*0650*/  FSETP.GEU.AND P2, PT, R22, RZ, PT ;  /* 0x000000ff1600720b */ /* 0x000fe40003f4e000 */
[----:B------:R-:W-:-:S02]  /*0660*/  FSETP.GEU.AND P1, PT, R9, RZ, PT ;  /* 0x000000ff0900720b */ /* 0x000fc40003f2e000 */
[----:B------:R-:W-:Y:S02]  /*0670*/  FSETP.GEU.AND P6, PT, R3, RZ, PT ;  /* 0x000000ff0300720b */ /* 0x000fe40003fce000 */
[----:B------:R-:W-:Y:S02]  /*0680*/  SEL R6, R5, RZ, P5 ;  /* 0x000000ff05067207 */ /* 0x000fe40002800000 */
[----:B------:R-:W-:Y:S02]  /*0690*/  SEL R5, R8, RZ, P4 ;  /* 0x000000ff08057207 */ /* 0x000fe40002000000 */
[----:B------:R-:W-:Y:S02]  /*06a0*/  SEL R11, R10, RZ, P3 ;  /* 0x000000ff0a0b7207 */ /* 0x000fe40001800000 */
[----:B------:R-:W-:Y:S02]  /*06b0*/  SEL R10, R22, RZ, P2 ;  /* 0x000000ff160a7207 */ /* 0x000fe40001000000 */
[----:B------:R-:W-:-:S02]  /*06c0*/  SEL R9, R9, RZ, P1 ;  /* 0x000000ff09097207 */ /* 0x000fc40000800000 */
[----:B------:R-:W-:Y:S02]  /*06d0*/  SEL R8, R3, RZ, P6 ;  /* 0x000000ff03087207 */ /* 0x000fe40003000000 */
[----:B------:R-:W-:-:S03]  /*06e0*/  SEL R4, R4, RZ, P0 ;  /* 0x000000ff04047207 */ /* 0x000fc60000000000 */
[----:B------:R-:W-:Y:S04]  /*06f0*/  STG.E.128 desc[UR4][R12.64], R8 ;  /* 0x000000080c007986 */ /* 0x000fe8000c101d04 */
[----:B------:R-:W-:Y:S01]  /*0700*/  STG.E.128 desc[UR4][R12.64+0x800], R4 ;  /* 0x000800040c007986 */ /* 0x000fe2000c101d04 */
[----:B------:R-:W-:Y:S05]  /*0710*/  EXIT ;  /* 0x000000000000794d */ /* 0x000fea0003800000 */
.L_x_0:
[----:B------:R-:W-:-:S00]  /*0720*/  BRA `(.L_x_0) ;  /* 0xfffffffc00fc7947 */ /* 0x000fc0000383ffff */
[----:B------:R-:W-:-:S00]  /*0730*/  NOP ;  /* 0x0000000000007918 */ /* 0x000fc00000000000 */
        /* <DEDUP_REMOVED lines=12> */
.L_x_1:


//--------------------- .nv.global.init           --------------------------
	.section	.nv.global.init,"aw",@progbits
.nv.global.init:
	.type		_$_str,@object
	.size		_$_str,(_$_str_$_2 - _$_str)
_$_str:
        /*0000*/ 	.byte	0x5f, 0x5f, 0x43, 0x55, 0x44, 0x41, 0x5f, 0x46, 0x54, 0x5a, 0x00
	.type		_$_str_$_2,@object
	.size		_$_str_$_2,(.L_1 - _$_str_$_2)
_$_str_$_2:
        /*000b*/ 	.byte	0x5f, 0x5f, 0x43, 0x55, 0x44, 0x41, 0x5f, 0x50, 0x52, 0x45, 0x43, 0x5f, 0x53, 0x51, 0x52, 0x54
        /*001b*/ 	.byte	0x00
.L_1:


//--------------------- .nv.constant0.triton_poi_fused__native_batch_norm_legit_no_training_relu_15 --------------------------
	.section	.nv.constant0.triton_poi_fused__native_batch_norm_legit_no_training_relu_15,"a",@progbits
	.sectionflags	@""
	.align	4
.nv.constant0.triton_poi_fused__native_batch_norm_legit_no_training_relu_15:
	.zero		580
